	.headerflags	@"EF_CUDA_TEXMODE_UNIFIED EF_CUDA_64BIT_ADDRESS EF_CUDA_ACCELERATORS EF_CUDA_SM90 EF_CUDA_VIRTUAL_SM(EF_CUDA_SM90)"
	.elftype	@"ET_EXEC"


//--------------------- .nv.info                  --------------------------
	.section	.nv.info,"",@"SHT_CUDA_INFO"
	.align	4


	//----- nvinfo : EIATTR_REGCOUNT
	.align		4
        /*0000*/ 	.byte	0x04, 0x2f
        /*0002*/ 	.short	(.L_1 - .L_0)
	.align		4
.L_0:
        /*0004*/ 	.word	index@(triton_poi_fused_leaky_relu_leaky_relu_backward_7)
        /*0008*/ 	.word	0x0000000a


	//----- nvinfo : EIATTR_MIN_STACK_SIZE
	.align		4
.L_1:
        /*000c*/ 	.byte	0x04, 0x12
        /*000e*/ 	.short	(.L_3 - .L_2)
	.align		4
.L_2:
        /*0010*/ 	.word	index@(triton_poi_fused_leaky_relu_leaky_relu_backward_7)
        /*0014*/ 	.word	0x00000000


	//----- nvinfo : EIATTR_FRAME_SIZE
	.align		4
.L_3:
        /*0018*/ 	.byte	0x04, 0x11
        /*001a*/ 	.short	(.L_5 - .L_4)
	.align		4
.L_4:
        /*001c*/ 	.word	index@(triton_poi_fused_leaky_relu_leaky_relu_backward_7)
        /*0020*/ 	.word	0x00000000


	//----- nvinfo : EIATTR_MIN_STACK_SIZE
	.align		4
.L_5:
        /*0024*/ 	.byte	0x04, 0x12
        /*0026*/ 	.short	(.L_7 - .L_6)
	.align		4
.L_6:
        /*0028*/ 	.word	index@(triton_poi_fused_leaky_relu_leaky_relu_backward_7)
        /*002c*/ 	.word	0x00000000
.L_7:


//--------------------- .nv.info.triton_poi_fused_leaky_relu_leaky_relu_backward_7 --------------------------
	.section	.nv.info.triton_poi_fused_leaky_relu_leaky_relu_backward_7,"",@"SHT_CUDA_INFO"
	.sectionflags	@""
	.align	4


	//----- nvinfo : EIATTR_CUDA_API_VERSION
	.align		4
        /*0000*/ 	.byte	0x04, 0x37
        /*0002*/ 	.short	(.L_9 - .L_8)
.L_8:
        /*0004*/ 	.word	0x0000007c


	//----- nvinfo : EIATTR_KPARAM_INFO
	.align		4
.L_9:
        /*0008*/ 	.byte	0x04, 0x17
        /*000a*/ 	.short	(.L_11 - .L_10)
.L_10:
        /*000c*/ 	.word	0x00000000
        /*0010*/ 	.short	0x0002
        /*0012*/ 	.short	0x0010
        /*0014*/ 	.byte	0x00, 0xf0, 0x11, 0x00


	//----- nvinfo : EIATTR_KPARAM_INFO
	.align		4
.L_11:
        /*0018*/ 	.byte	0x04, 0x17
        /*001a*/ 	.short	(.L_13 - .L_12)
.L_12:
        /*001c*/ 	.word	0x00000000
        /*0020*/ 	.short	0x0001
        /*0022*/ 	.short	0x0008
        /*0024*/ 	.byte	0x00, 0xf4, 0x21, 0x00


	//----- nvinfo : EIATTR_KPARAM_INFO
	.align		4
.L_13:
        /*0028*/ 	.byte	0x04, 0x17
        /*002a*/ 	.short	(.L_15 - .L_14)
.L_14:
        /*002c*/ 	.word	0x00000000
        /*0030*/ 	.short	0x0000
        /*0032*/ 	.short	0x0000
        /*0034*/ 	.byte	0x00, 0xf4, 0x21, 0x00


	//----- nvinfo : EIATTR_SPARSE_MMA_MASK
	.align		4
.L_15:
        /*0038*/ 	.byte	0x03, 0x50
        /*003a*/ 	.short	0x0000


	//----- nvinfo : EIATTR_MAXREG_COUNT
	.align		4
        /*003c*/ 	.byte	0x03, 0x1b
        /*003e*/ 	.short	0x00ff


	//----- nvinfo : EIATTR_EXIT_INSTR_OFFSETS
	.align		4
        /*0040*/ 	.byte	0x04, 0x1c
        /*0042*/ 	.short	(.L_17 - .L_16)


	//   ....[0]....
.L_16:
        /*0044*/ 	.word	0x00000110


	//----- nvinfo : EIATTR_REQNTID
	.align		4
.L_17:
        /*0048*/ 	.byte	0x04, 0x10
        /*004a*/ 	.short	(.L_19 - .L_18)
.L_18:
        /*004c*/ 	.word	0x00000080
        /*0050*/ 	.word	0x00000001
        /*0054*/ 	.word	0x00000001


	//----- nvinfo : EIATTR_CBANK_PARAM_SIZE
	.align		4
.L_19:
        /*0058*/ 	.byte	0x03, 0x19
        /*005a*/ 	.short	0x0014


	//----- nvinfo : EIATTR_PARAM_CBANK
	.align		4
        /*005c*/ 	.byte	0x04, 0x0a
        /*005e*/ 	.short	(.L_21 - .L_20)
	.align		4
.L_20:
        /*0060*/ 	.word	index@(.nv.constant0.triton_poi_fused_leaky_relu_leaky_relu_backward_7)
        /*0064*/ 	.short	0x0210
        /*0066*/ 	.short	0x0014


	//----- nvinfo : EIATTR_SW_WAR
	.align		4
.L_21:
        /*0068*/ 	.byte	0x04, 0x36
        /*006a*/ 	.short	(.L_23 - .L_22)
.L_22:
        /*006c*/ 	.word	0x00000008
.L_23:


//--------------------- .nv.callgraph             --------------------------
	.section	.nv.callgraph,"",@"SHT_CUDA_CALLGRAPH"
	.align	4
	.sectionentsize	8
	.align		4
        /*0000*/ 	.word	0x00000000
	.align		4
        /*0004*/ 	.word	0xffffffff
	.align		4
        /*0008*/ 	.word	0x00000000
	.align		4
        /*000c*/ 	.word	0xfffffffe
	.align		4
        /*0010*/ 	.word	0x00000000
	.align		4
        /*0014*/ 	.word	0xfffffffd
	.align		4
        /*0018*/ 	.word	0x00000000
	.align		4
        /*001c*/ 	.word	0xfffffffc


//--------------------- .text.triton_poi_fused_leaky_relu_leaky_relu_backward_7 --------------------------
	.section	.text.triton_poi_fused_leaky_relu_leaky_relu_backward_7,"ax",@progbits
	.align	128
        .global         triton_poi_fused_leaky_relu_leaky_relu_backward_7
        .type           triton_poi_fused_leaky_relu_leaky_relu_backward_7,@function
        .size           triton_poi_fused_leaky_relu_leaky_relu_backward_7,(.L_x_1 - triton_poi_fused_leaky_relu_leaky_relu_backward_7)
        .other          triton_poi_fused_leaky_relu_leaky_relu_backward_7,@"STO_CUDA_ENTRY STV_DEFAULT"
triton_poi_fused_leaky_relu_leaky_relu_backward_7:
.text.triton_poi_fused_leaky_relu_leaky_relu_backward_7:
[----:B------:R-:W-:Y:S01]  /*0000*/  LDC R1, c[0x0][0x28] ;  /* 0x00000a00ff017b82 */ /* 0x000fe20000000800 */
[----:B------:R-:W1:Y:S07]  /*0010*/  S2R R0, SR_TID.X ;  /* 0x0000000000007919 */ /* 0x000e6e0000002100 */
[----:B------:R-:W2:Y:S01]  /*0020*/  LDC.64 R2, c[0x0][0x210] ;  /* 0x00008400ff027b82 */ /* 0x000ea20000000a00 */
[----:B------:R-:W-:Y:S01]  /*0030*/  ULDC.64 UR4, c[0x0][0x208] ;  /* 0x0000820000047ab9 */ /* 0x000fe20000000a00 */
[----:B------:R-:W-:Y:S01]  /*0040*/  ULDC.64 UR6, c[0x0][0x218] ;  /* 0x0000860000067ab9 */ /* 0x000fe20000000a00 */
[----:B------:R-:W3:Y:S01]  /*0050*/  S2R R5, SR_CTAID.X ;  /* 0x0000000000057919 */ /* 0x000ee20000002500 */
[----:B-1----:R-:W-:-:S05]  /*0060*/  LOP3.LUT R0, R0, 0x7f, RZ, 0xc0, !PT ;  /* 0x0000007f00007812 */ /* 0x002fca00078ec0ff */
[----:B---3--:R-:W-:-:S04]  /*0070*/  IMAD R5, R5, 0x80, R0 ;  /* 0x0000008005057824 */ /* 0x008fc800078e0200 */
[----:B--2---:R-:W-:-:S05]  /*0080*/  IMAD.WIDE R2, R5, 0x4, R2 ;  /* 0x0000000405027825 */ /* 0x004fca00078e0202 */
[----:B------:R-:W2:Y:S01]  /*0090*/  LDG.E R0, desc[UR4][R2.64] ;  /* 0x0000000402007981 */ /* 0x000ea2000c1e1900 */
[----:B------:R-:W-:-:S04]  /*00a0*/  IADD3 R4, P1, R5, UR6, RZ ;  /* 0x0000000605047c10 */ /* 0x000fc8000ff3e0ff */
[----:B------:R-:W-:Y:S02]  /*00b0*/  LEA.HI.X.SX32 R5, R5, UR7, 0x1, P1 ;  /* 0x0000000705057c11 */ /* 0x000fe400088f0eff */
[----:B--2---:R-:W-:-:S13]  /*00c0*/  FSETP.GT.AND P0, PT, R0, RZ, PT ;  /* 0x000000ff0000720b */ /* 0x004fda0003f04000 */
[----:B------:R-:W-:-:S05]  /*00d0*/  @!P0 FMUL R0, R0, 0.10000000149011611938 ;  /* 0x3dcccccd00008820 */ /* 0x000fca0000400000 */
[----:B------:R-:W-:-:S04]  /*00e0*/  FSETP.GT.AND P0, PT, R0, RZ, PT ;  /* 0x000000ff0000720b */ /* 0x000fc80003f04000 */
[----:B------:R-:W-:-:S05]  /*00f0*/  SEL R7, RZ, 0x1, !P0 ;  /* 0x00000001ff077807 */ /* 0x000fca0004000000 */
[----:B------:R-:W-:Y:S01]  /*0100*/  STG.E.U8 desc[UR4][R4.64], R7 ;  /* 0x0000000704007986 */ /* 0x000fe2000c101104 */
[----:B------:R-:W-:Y:S05]  /*0110*/  EXIT ;  /* 0x000000000000794d */ /* 0x000fea0003800000 */
.L_x_0:
[----:B------:R-:W-:-:S00]  /*0120*/  BRA `(.L_x_0) ;  /* 0xfffffffc00fc7947 */ /* 0x000fc0000383ffff */
[----:B------:R-:W-:-:S00]  /*0130*/  NOP ;  /* 0x0000000000007918 */ /* 0x000fc00000000000 */
        /* <DEDUP_REMOVED lines=12> */
.L_x_1:


//--------------------- .nv.constant0.triton_poi_fused_leaky_relu_leaky_relu_backward_7 --------------------------
	.section	.nv.constant0.triton_poi_fused_leaky_relu_leaky_relu_backward_7,"a",@progbits
	.sectionflags	@""
	.align	4
.nv.constant0.triton_poi_fused_leaky_relu_leaky_relu_backward_7:
	.zero		548
